	.headerflags	@"EF_CUDA_TEXMODE_UNIFIED EF_CUDA_64BIT_ADDRESS EF_CUDA_ACCELERATORS EF_CUDA_SM90 EF_CUDA_VIRTUAL_SM(EF_CUDA_SM90)"
	.elftype	@"ET_EXEC"


//--------------------- .nv.info                  --------------------------
	.section	.nv.info,"",@"SHT_CUDA_INFO"
	.align	4


	//----- nvinfo : EIATTR_REGCOUNT
	.align		4
        /*0000*/ 	.byte	0x04, 0x2f
        /*0002*/ 	.short	(.L_1 - .L_0)
	.align		4
.L_0:
        /*0004*/ 	.word	index@(triton_poi_fused_add_cat_3)
        /*0008*/ 	.word	0x00000014


	//----- nvinfo : EIATTR_MIN_STACK_SIZE
	.align		4
.L_1:
        /*000c*/ 	.byte	0x04, 0x12
        /*000e*/ 	.short	(.L_3 - .L_2)
	.align		4
.L_2:
        /*0010*/ 	.word	index@(triton_poi_fused_add_cat_3)
        /*0014*/ 	.word	0x00000000


	//----- nvinfo : EIATTR_FRAME_SIZE
	.align		4
.L_3:
        /*0018*/ 	.byte	0x04, 0x11
        /*001a*/ 	.short	(.L_5 - .L_4)
	.align		4
.L_4:
        /*001c*/ 	.word	index@(triton_poi_fused_add_cat_3)
        /*0020*/ 	.word	0x00000000


	//----- nvinfo : EIATTR_MIN_STACK_SIZE
	.align		4
.L_5:
        /*0024*/ 	.byte	0x04, 0x12
        /*0026*/ 	.short	(.L_7 - .L_6)
	.align		4
.L_6:
        /*0028*/ 	.word	index@(triton_poi_fused_add_cat_3)
        /*002c*/ 	.word	0x00000000
.L_7:


//--------------------- .nv.info.triton_poi_fused_add_cat_3 --------------------------
	.section	.nv.info.triton_poi_fused_add_cat_3,"",@"SHT_CUDA_INFO"
	.sectionflags	@""
	.align	4


	//----- nvinfo : EIATTR_CUDA_API_VERSION
	.align		4
        /*0000*/ 	.byte	0x04, 0x37
        /*0002*/ 	.short	(.L_9 - .L_8)
.L_8:
        /*0004*/ 	.word	0x0000007c


	//----- nvinfo : EIATTR_KPARAM_INFO
	.align		4
.L_9:
        /*0008*/ 	.byte	0x04, 0x17
        /*000a*/ 	.short	(.L_11 - .L_10)
.L_10:
        /*000c*/ 	.word	0x00000000
        /*0010*/ 	.short	0x0006
        /*0012*/ 	.short	0x0030
        /*0014*/ 	.byte	0x00, 0xf0, 0x11, 0x00


	//----- nvinfo : EIATTR_KPARAM_INFO
	.align		4
.L_11:
        /*0018*/ 	.byte	0x04, 0x17
        /*001a*/ 	.short	(.L_13 - .L_12)
.L_12:
        /*001c*/ 	.word	0x00000000
        /*0020*/ 	.short	0x0005
        /*0022*/ 	.short	0x0028
        /*0024*/ 	.byte	0x00, 0xf4, 0x21, 0x00


	//----- nvinfo : EIATTR_KPARAM_INFO
	.align		4
.L_13:
        /*0028*/ 	.byte	0x04, 0x17
        /*002a*/ 	.short	(.L_15 - .L_14)
.L_14:
        /*002c*/ 	.word	0x00000000
        /*0030*/ 	.short	0x0004
        /*0032*/ 	.short	0x0020
        /*0034*/ 	.byte	0x00, 0xf4, 0x21, 0x00


	//----- nvinfo : EIATTR_KPARAM_INFO
	.align		4
.L_15:
        /*0038*/ 	.byte	0x04, 0x17
        /*003a*/ 	.short	(.L_17 - .L_16)
.L_16:
        /*003c*/ 	.word	0x00000000
        /*0040*/ 	.short	0x0003
        /*0042*/ 	.short	0x0018
        /*0044*/ 	.byte	0x00, 0xf4, 0x21, 0x00


	//----- nvinfo : EIATTR_KPARAM_INFO
	.align		4
.L_17:
        /*0048*/ 	.byte	0x04, 0x17
        /*004a*/ 	.short	(.L_19 - .L_18)
.L_18:
        /*004c*/ 	.word	0x00000000
        /*0050*/ 	.short	0x0002
        /*0052*/ 	.short	0x0010
        /*0054*/ 	.byte	0x00, 0xf4, 0x21, 0x00


	//----- nvinfo : EIATTR_KPARAM_INFO
	.align		4
.L_19:
        /*0058*/ 	.byte	0x04, 0x17
        /*005a*/ 	.short	(.L_21 - .L_20)
.L_20:
        /*005c*/ 	.word	0x00000000
        /*0060*/ 	.short	0x0001
        /*0062*/ 	.short	0x0008
        /*0064*/ 	.byte	0x00, 0xf4, 0x21, 0x00


	//----- nvinfo : EIATTR_KPARAM_INFO
	.align		4
.L_21:
        /*0068*/ 	.byte	0x04, 0x17
        /*006a*/ 	.short	(.L_23 - .L_22)
.L_22:
        /*006c*/ 	.word	0x00000000
        /*0070*/ 	.short	0x0000
        /*0072*/ 	.short	0x0000
        /*0074*/ 	.byte	0x00, 0xf4, 0x21, 0x00


	//----- nvinfo : EIATTR_SPARSE_MMA_MASK
	.align		4
.L_23:
        /*0078*/ 	.byte	0x03, 0x50
        /*007a*/ 	.short	0x0000


	//----- nvinfo : EIATTR_MAXREG_COUNT
	.align		4
        /*007c*/ 	.byte	0x03, 0x1b
        /*007e*/ 	.short	0x00ff


	//----- nvinfo : EIATTR_EXIT_INSTR_OFFSETS
	.align		4
        /*0080*/ 	.byte	0x04, 0x1c
        /*0082*/ 	.short	(.L_25 - .L_24)


	//   ....[0]....
.L_24:
        /*0084*/ 	.word	0x00000340


	//   ....[1]....
        /*0088*/ 	.word	0x00000360


	//----- nvinfo : EIATTR_REQNTID
	.align		4
.L_25:
        /*008c*/ 	.byte	0x04, 0x10
        /*008e*/ 	.short	(.L_27 - .L_26)
.L_26:
        /*0090*/ 	.word	0x00000080
        /*0094*/ 	.word	0x00000001
        /*0098*/ 	.word	0x00000001


	//----- nvinfo : EIATTR_CBANK_PARAM_SIZE
	.align		4
.L_27:
        /*009c*/ 	.byte	0x03, 0x19
        /*009e*/ 	.short	0x0034


	//----- nvinfo : EIATTR_PARAM_CBANK
	.align		4
        /*00a0*/ 	.byte	0x04, 0x0a
        /*00a2*/ 	.short	(.L_29 - .L_28)
	.align		4
.L_28:
        /*00a4*/ 	.word	index@(.nv.constant0.triton_poi_fused_add_cat_3)
        /*00a8*/ 	.short	0x0210
        /*00aa*/ 	.short	0x0034


	//----- nvinfo : EIATTR_SW_WAR
	.align		4
.L_29:
        /*00ac*/ 	.byte	0x04, 0x36
        /*00ae*/ 	.short	(.L_31 - .L_30)
.L_30:
        /*00b0*/ 	.word	0x00000008
.L_31:


//--------------------- .nv.callgraph             --------------------------
	.section	.nv.callgraph,"",@"SHT_CUDA_CALLGRAPH"
	.align	4
	.sectionentsize	8
	.align		4
        /*0000*/ 	.word	0x00000000
	.align		4
        /*0004*/ 	.word	0xffffffff
	.align		4
        /*0008*/ 	.word	0x00000000
	.align		4
        /*000c*/ 	.word	0xfffffffe
	.align		4
        /*0010*/ 	.word	0x00000000
	.align		4
        /*0014*/ 	.word	0xfffffffd
	.align		4
        /*0018*/ 	.word	0x00000000
	.align		4
        /*001c*/ 	.word	0xfffffffc


//--------------------- .text.triton_poi_fused_add_cat_3 --------------------------
	.section	.text.triton_poi_fused_add_cat_3,"ax",@progbits
	.align	128
        .global         triton_poi_fused_add_cat_3
        .type           triton_poi_fused_add_cat_3,@function
        .size           triton_poi_fused_add_cat_3,(.L_x_1 - triton_poi_fused_add_cat_3)
        .other          triton_poi_fused_add_cat_3,@"STO_CUDA_ENTRY STV_DEFAULT"
triton_poi_fused_add_cat_3:
.text.triton_poi_fused_add_cat_3:
[----:B------:R-:W0:Y:S02]  /*0000*/  LDC R1, c[0x0][0x28] ;  /* 0x00000a00ff017b82 */ /* 0x000e240000000800 */
[----:B------:R-:W1:Y:S01]  /*0010*/  S2R R0, SR_TID.X ;  /* 0x0000000000007919 */ /* 0x000e620000002100 */
[----:B------:R-:W2:Y:S01]  /*0020*/  LDC.64 R4, c[0x0][0x220] ;  /* 0x00008800ff047b82 */ /* 0x000ea20000000a00 */
[----:B------:R-:W-:Y:S01]  /*0030*/  CS2R R16, SRZ ;  /* 0x0000000000107805 */ /* 0x000fe2000001ff00 */
[----:B------:R-:W-:Y:S01]  /*0040*/  ULDC.64 UR4, c[0x0][0x208] ;  /* 0x0000820000047ab9 */ /* 0x000fe20000000a00 */
[----:B------:R-:W3:Y:S01]  /*0050*/  S2R R3, SR_CTAID.X ;  /* 0x0000000000037919 */ /* 0x000ee20000002500 */
[----:B-1----:R-:W-:-:S05]  /*0060*/  LOP3.LUT R0, R0, 0x7f, RZ, 0xc0, !PT ;  /* 0x0000007f00007812 */ /* 0x002fca00078ec0ff */
[----:B---3--:R-:W-:Y:S02]  /*0070*/  IMAD R0, R3, 0x80, R0 ;  /* 0x0000008003007824 */ /* 0x008fe400078e0200 */
[----:B------:R-:W1:Y:S03]  /*0080*/  LDC.64 R2, c[0x0][0x218] ;  /* 0x00008600ff027b82 */ /* 0x000e660000000a00 */
[----:B------:R-:W-:-:S04]  /*0090*/  SHF.R.S32.HI R7, RZ, 0x1f, R0 ;  /* 0x0000001fff077819 */ /* 0x000fc80000011400 */
[CC--:B------:R-:W-:Y:S02]  /*00a0*/  LEA.HI R10, R7.reuse, R0.reuse, RZ, 0x4 ;  /* 0x00000000070a7211 */ /* 0x0c0fe400078f20ff */
[----:B------:R-:W-:Y:S02]  /*00b0*/  LEA.HI R13, R7, R0, RZ, 0x6 ;  /* 0x00000000070d7211 */ /* 0x000fe400078f30ff */
[----:B------:R-:W-:Y:S02]  /*00c0*/  SHF.R.S32.HI R6, RZ, 0x4, R10 ;  /* 0x00000004ff067819 */ /* 0x000fe4000001140a */
[----:B------:R-:W-:Y:S02]  /*00d0*/  LOP3.LUT R11, R10, 0xfffffff0, RZ, 0xc0, !PT ;  /* 0xfffffff00a0b7812 */ /* 0x000fe400078ec0ff */
[----:B------:R-:W-:Y:S02]  /*00e0*/  LEA.HI R8, R6, R6, RZ, 0x2 ;  /* 0x0000000606087211 */ /* 0x000fe400078f10ff */
[----:B------:R-:W-:-:S02]  /*00f0*/  SHF.R.S32.HI R14, RZ, 0x6, R13 ;  /* 0x00000006ff0e7819 */ /* 0x000fc4000001140d */
[----:B------:R-:W-:Y:S02]  /*0100*/  LOP3.LUT R9, R8, 0xfffffffc, RZ, 0xc0, !PT ;  /* 0xfffffffc08097812 */ /* 0x000fe400078ec0ff */
[----:B------:R-:W-:Y:S01]  /*0110*/  LOP3.LUT R15, R13, 0xffffffc0, RZ, 0xc0, !PT ;  /* 0xffffffc00d0f7812 */ /* 0x000fe200078ec0ff */
[----:B------:R-:W-:Y:S02]  /*0120*/  IMAD.IADD R13, R0, 0x1, -R11 ;  /* 0x00000001000d7824 */ /* 0x000fe400078e0a0b */
[----:B------:R-:W-:Y:S01]  /*0130*/  IMAD.IADD R12, R6, 0x1, -R9 ;  /* 0x00000001060c7824 */ /* 0x000fe200078e0a09 */
[----:B------:R-:W3:Y:S01]  /*0140*/  LDC.64 R10, c[0x0][0x230] ;  /* 0x00008c00ff0a7b82 */ /* 0x000ee20000000a00 */
[----:B------:R-:W-:Y:S02]  /*0150*/  IMAD R13, R14, 0x10, R13 ;  /* 0x000000100e0d7824 */ /* 0x000fe400078e020d */
[----:B------:R-:W-:Y:S01]  /*0160*/  IMAD.IADD R15, R0, 0x1, -R15 ;  /* 0x00000001000f7824 */ /* 0x000fe200078e0a0f */
[C---:B------:R-:W-:Y:S01]  /*0170*/  ISETP.GT.AND P2, PT, R12.reuse, 0x2, PT ;  /* 0x000000020c00780c */ /* 0x040fe20003f44270 */
[----:B--2---:R-:W-:Y:S01]  /*0180*/  IMAD.WIDE R4, R13, 0x4, R4 ;  /* 0x000000040d047825 */ /* 0x004fe200078e0204 */
[----:B------:R-:W-:-:S02]  /*0190*/  ISETP.NE.AND P5, PT, R12, 0x2, PT ;  /* 0x000000020c00780c */ /* 0x000fc40003fa5270 */
[----:B------:R-:W2:Y:S01]  /*01a0*/  LDC.64 R8, c[0x0][0x210] ;  /* 0x00008400ff087b82 */ /* 0x000ea20000000a00 */
[----:B------:R-:W-:Y:S01]  /*01b0*/  ISETP.LT.AND P3, PT, R0, 0x100, P2 ;  /* 0x000001000000780c */ /* 0x000fe20001761270 */
[----:B------:R-:W-:Y:S01]  /*01c0*/  IMAD R15, R14, 0x20, R15 ;  /* 0x000000200e0f7824 */ /* 0x000fe200078e020f */
[----:B------:R-:W-:Y:S01]  /*01d0*/  ISETP.GE.AND P4, PT, R12, 0x2, PT ;  /* 0x000000020c00780c */ /* 0x000fe20003f86270 */
[----:B-1----:R-:W-:Y:S01]  /*01e0*/  IMAD.WIDE R2, R13, 0x4, R2 ;  /* 0x000000040d027825 */ /* 0x002fe200078e0202 */
[C---:B------:R-:W-:Y:S02]  /*01f0*/  ISETP.LT.AND P1, PT, R0.reuse, 0x100, !P5 ;  /* 0x000001000000780c */ /* 0x040fe40006f21270 */
[C---:B------:R-:W-:Y:S01]  /*0200*/  ISETP.LT.AND P0, PT, R0.reuse, 0x100, !P4 ;  /* 0x000001000000780c */ /* 0x040fe20006701270 */
[----:B------:R-:W1:Y:S06]  /*0210*/  LDC.64 R6, c[0x0][0x228] ;  /* 0x00008a00ff067b82 */ /* 0x000e6c0000000a00 */
[----:B------:R-:W4:Y:S01]  /*0220*/  @P3 LDG.E.EL R17, desc[UR4][R4.64] ;  /* 0x0000000404113981 */ /* 0x000f22000c2e1900 */
[C---:B------:R-:W-:Y:S01]  /*0230*/  ISETP.GE.AND P6, PT, R0.reuse, 0x100, PT ;  /* 0x000001000000780c */ /* 0x040fe20003fc6270 */
[----:B---3--:R-:W-:Y:S01]  /*0240*/  IMAD.WIDE R10, R0, 0x4, R10 ;  /* 0x00000004000a7825 */ /* 0x008fe200078e020a */
[----:B------:R-:W3:Y:S01]  /*0250*/  LDC.64 R12, c[0x0][0x238] ;  /* 0x00008e00ff0c7b82 */ /* 0x000ee20000000a00 */
[----:B------:R3:W5:Y:S02]  /*0260*/  @P1 LDG.E.EL R16, desc[UR4][R2.64] ;  /* 0x0000000402101981 */ /* 0x000764000c2e1900 */
[----:B--2---:R-:W-:Y:S01]  /*0270*/  IMAD.WIDE R8, R15, 0x4, R8 ;  /* 0x000000040f087825 */ /* 0x004fe200078e0208 */
[----:B------:R-:W-:-:S06]  /*0280*/  CS2R R14, SRZ ;  /* 0x00000000000e7805 */ /* 0x000fcc000001ff00 */
[----:B------:R-:W2:Y:S04]  /*0290*/  @P0 LDG.E R15, desc[UR4][R8.64] ;  /* 0x00000004080f0981 */ /* 0x000ea8000c1e1900 */
[----:B-1----:R-:W2:Y:S04]  /*02a0*/  LDG.E R6, desc[UR4][R6.64] ;  /* 0x0000000406067981 */ /* 0x002ea8000c1e1900 */
[----:B------:R-:W2:Y:S01]  /*02b0*/  @!P6 LDG.E R14, desc[UR4][R10.64] ;  /* 0x000000040a0ee981 */ /* 0x000ea2000c1e1900 */
[----:B---3--:R-:W-:Y:S01]  /*02c0*/  IMAD.WIDE R2, R0, 0x4, R12 ;  /* 0x0000000400027825 */ /* 0x008fe200078e020c */
[----:B----4-:R-:W-:-:S02]  /*02d0*/  SEL R17, R17, RZ, P3 ;  /* 0x000000ff11117207 */ /* 0x010fc40001800000 */
[----:B-----5:R-:W-:-:S03]  /*02e0*/  SEL R16, R16, RZ, P1 ;  /* 0x000000ff10107207 */ /* 0x020fc60000800000 */
[----:B--2---:R-:W-:Y:S01]  /*02f0*/  FADD R17, R6, R17 ;  /* 0x0000001106117221 */ /* 0x004fe20000000000 */
[----:B------:R-:W-:-:S04]  /*0300*/  SEL R5, R15, RZ, P0 ;  /* 0x000000ff0f057207 */ /* 0x000fc80000000000 */
[----:B------:R-:W-:-:S04]  /*0310*/  @P5 FSEL R16, R17, RZ, P2 ;  /* 0x000000ff11105208 */ /* 0x000fc80001000000 */
[----:B------:R-:W-:-:S05]  /*0320*/  FSEL R5, R5, R16, !P4 ;  /* 0x0000001005057208 */ /* 0x000fca0006000000 */
[----:B------:R-:W-:Y:S01]  /*0330*/  FADD R5, R5, R14 ;  /* 0x0000000e05057221 */ /* 0x000fe20000000000 */
[----:B------:R-:W-:Y:S06]  /*0340*/  @P6 EXIT ;  /* 0x000000000000694d */ /* 0x000fec0003800000 */
[----:B------:R-:W-:Y:S01]  /*0350*/  STG.E desc[UR4][R2.64], R5 ;  /* 0x0000000502007986 */ /* 0x000fe2000c101904 */
[----:B------:R-:W-:Y:S05]  /*0360*/  EXIT ;  /* 0x000000000000794d */ /* 0x000fea0003800000 */
.L_x_0:
[----:B------:R-:W-:-:S00]  /*0370*/  BRA `(.L_x_0) ;  /* 0xfffffffc00fc7947 */ /* 0x000fc0000383ffff */
[----:B------:R-:W-:-:S00]  /*0380*/  NOP ;  /* 0x0000000000007918 */ /* 0x000fc00000000000 */
[----:B------:R-:W-:-:S00]  /*0390*/  NOP ;  /* 0x0000000000007918 */ /* 0x000fc00000000000 */
[----:B------:R-:W-:-:S00]  /*03a0*/  NOP ;  /* 0x0000000000007918 */ /* 0x000fc00000000000 */
[----:B------:R-:W-:-:S00]  /*03b0*/  NOP ;  /* 0x0000000000007918 */ /* 0x000fc00000000000 */
[----:B------:R-:W-:-:S00]  /*03c0*/  NOP ;  /* 0x0000000000007918 */ /* 0x000fc00000000000 */
[----:B------:R-:W-:-:S00]  /*03d0*/  NOP ;  /* 0x0000000000007918 */ /* 0x000fc00000000000 */
[----:B------:R-:W-:-:S00]  /*03e0*/  NOP ;  /* 0x0000000000007918 */ /* 0x000fc00000000000 */
[----:B------:R-:W-:-:S00]  /*03f0*/  NOP ;  /* 0x0000000000007918 */ /* 0x000fc00000000000 */
.L_x_1:


//--------------------- .nv.constant0.triton_poi_fused_add_cat_3 --------------------------
	.section	.nv.constant0.triton_poi_fused_add_cat_3,"a",@progbits
	.sectionflags	@""
	.align	4
.nv.constant0.triton_poi_fused_add_cat_3:
	.zero		580
